//
// Generated by NVIDIA NVVM Compiler
//
// Compiler Build ID: CL-36424714
// Cuda compilation tools, release 13.0, V13.0.88
// Based on NVVM 20.0.0
//

.version 9.0
.target sm_100
.address_size 64

	// .globl	_Z22histogram_range_kernelPKcPjjii
.extern .shared .align 16 .b8 shmem[];

.visible .entry _Z22histogram_range_kernelPKcPjjii(
	.param .u64 .ptr .align 1 _Z22histogram_range_kernelPKcPjjii_param_0,
	.param .u64 .ptr .align 1 _Z22histogram_range_kernelPKcPjjii_param_1,
	.param .u32 _Z22histogram_range_kernelPKcPjjii_param_2,
	.param .u32 _Z22histogram_range_kernelPKcPjjii_param_3,
	.param .u32 _Z22histogram_range_kernelPKcPjjii_param_4
)
{
	.reg .pred 	%p<79>;
	.reg .b16 	%rs<49>;
	.reg .b32 	%r<289>;
	.reg .b64 	%rd<39>;

	ld.param.u64 	%rd4, [_Z22histogram_range_kernelPKcPjjii_param_0];
	ld.param.u64 	%rd3, [_Z22histogram_range_kernelPKcPjjii_param_1];
	ld.param.u32 	%r81, [_Z22histogram_range_kernelPKcPjjii_param_2];
	ld.param.u32 	%r82, [_Z22histogram_range_kernelPKcPjjii_param_3];
	ld.param.u32 	%r83, [_Z22histogram_range_kernelPKcPjjii_param_4];
	cvta.to.global.u64 	%rd1, %rd4;
	sub.s32 	%r1, %r83, %r82;
	add.s32 	%r2, %r1, 1;
	mov.u32 	%r3, %ntid.x;
	shr.u32 	%r4, %r3, 5;
	mov.u32 	%r274, %tid.x;
	mad.lo.s32 	%r6, %r4, %r1, %r4;
	setp.ge.s32 	%p1, %r274, %r6;
	@%p1 bra 	$L__BB0_3;
	mov.u32 	%r272, %r274;
$L__BB0_2:
	shl.b32 	%r84, %r272, 2;
	mov.u32 	%r85, shmem;
	add.s32 	%r86, %r85, %r84;
	mov.b32 	%r87, 0;
	st.shared.u32 	[%r86], %r87;
	add.s32 	%r272, %r272, %r3;
	setp.lt.s32 	%p2, %r272, %r6;
	@%p2 bra 	$L__BB0_2;
$L__BB0_3:
	bar.sync 	0;
	mov.u32 	%r88, %ctaid.x;
	mad.lo.s32 	%r273, %r88, %r3, %r274;
	mov.u32 	%r89, %nctaid.x;
	mul.lo.s32 	%r10, %r3, %r89;
	setp.ge.u32 	%p3, %r273, %r81;
	@%p3 bra 	$L__BB0_54;
	and.b32  	%r11, %r82, 255;
	and.b32  	%r12, %r83, 255;
	shr.u32 	%r90, %r274, 5;
	mul.lo.s32 	%r91, %r2, %r90;
	sub.s32 	%r13, %r91, %r82;
$L__BB0_5:
	setp.ge.u32 	%p4, %r273, %r81;
	@%p4 bra 	$L__BB0_8;
	cvt.u64.u32 	%rd5, %r273;
	add.s64 	%rd6, %rd1, %rd5;
	ld.global.nc.u8 	%rs1, [%rd6];
	cvt.u16.u8 	%rs2, %rs1;
	cvt.u32.u16 	%r92, %rs2;
	and.b32  	%r15, %r92, 255;
	setp.gt.u32 	%p5, %r11, %r15;
	setp.lt.u32 	%p6, %r12, %r15;
	or.pred  	%p7, %p5, %p6;
	@%p7 bra 	$L__BB0_8;
	add.s32 	%r94, %r13, %r15;
	shl.b32 	%r95, %r94, 2;
	mov.u32 	%r96, shmem;
	add.s32 	%r97, %r96, %r95;
	atom.shared.add.u32 	%r98, [%r97], 1;
$L__BB0_8:
	add.s32 	%r16, %r10, %r273;
	setp.ge.u32 	%p8, %r16, %r81;
	@%p8 bra 	$L__BB0_11;
	cvt.u64.u32 	%rd7, %r16;
	add.s64 	%rd8, %rd1, %rd7;
	ld.global.nc.u8 	%rs4, [%rd8];
	cvt.u16.u8 	%rs5, %rs4;
	cvt.u32.u16 	%r99, %rs5;
	and.b32  	%r17, %r99, 255;
	setp.gt.u32 	%p9, %r11, %r17;
	setp.lt.u32 	%p10, %r12, %r17;
	or.pred  	%p11, %p9, %p10;
	@%p11 bra 	$L__BB0_11;
	add.s32 	%r101, %r13, %r17;
	shl.b32 	%r102, %r101, 2;
	mov.u32 	%r103, shmem;
	add.s32 	%r104, %r103, %r102;
	atom.shared.add.u32 	%r105, [%r104], 1;
$L__BB0_11:
	add.s32 	%r18, %r16, %r10;
	setp.ge.u32 	%p12, %r18, %r81;
	@%p12 bra 	$L__BB0_14;
	cvt.u64.u32 	%rd9, %r18;
	add.s64 	%rd10, %rd1, %rd9;
	ld.global.nc.u8 	%rs7, [%rd10];
	cvt.u16.u8 	%rs8, %rs7;
	cvt.u32.u16 	%r106, %rs8;
	and.b32  	%r19, %r106, 255;
	setp.gt.u32 	%p13, %r11, %r19;
	setp.lt.u32 	%p14, %r12, %r19;
	or.pred  	%p15, %p13, %p14;
	@%p15 bra 	$L__BB0_14;
	add.s32 	%r108, %r13, %r19;
	shl.b32 	%r109, %r108, 2;
	mov.u32 	%r110, shmem;
	add.s32 	%r111, %r110, %r109;
	atom.shared.add.u32 	%r112, [%r111], 1;
$L__BB0_14:
	add.s32 	%r20, %r18, %r10;
	setp.ge.u32 	%p16, %r20, %r81;
	@%p16 bra 	$L__BB0_17;
	cvt.u64.u32 	%rd11, %r20;
	add.s64 	%rd12, %rd1, %rd11;
	ld.global.nc.u8 	%rs10, [%rd12];
	cvt.u16.u8 	%rs11, %rs10;
	cvt.u32.u16 	%r113, %rs11;
	and.b32  	%r21, %r113, 255;
	setp.gt.u32 	%p17, %r11, %r21;
	setp.lt.u32 	%p18, %r12, %r21;
	or.pred  	%p19, %p17, %p18;
	@%p19 bra 	$L__BB0_17;
	add.s32 	%r115, %r13, %r21;
	shl.b32 	%r116, %r115, 2;
	mov.u32 	%r117, shmem;
	add.s32 	%r118, %r117, %r116;
	atom.shared.add.u32 	%r119, [%r118], 1;
$L__BB0_17:
	add.s32 	%r22, %r20, %r10;
	setp.ge.u32 	%p20, %r22, %r81;
	@%p20 bra 	$L__BB0_20;
	cvt.u64.u32 	%rd13, %r22;
	add.s64 	%rd14, %rd1, %rd13;
	ld.global.nc.u8 	%rs13, [%rd14];
	cvt.u16.u8 	%rs14, %rs13;
	cvt.u32.u16 	%r120, %rs14;
	and.b32  	%r23, %r120, 255;
	setp.gt.u32 	%p21, %r11, %r23;
	setp.lt.u32 	%p22, %r12, %r23;
	or.pred  	%p23, %p21, %p22;
	@%p23 bra 	$L__BB0_20;
	add.s32 	%r122, %r13, %r23;
	shl.b32 	%r123, %r122, 2;
	mov.u32 	%r124, shmem;
	add.s32 	%r125, %r124, %r123;
	atom.shared.add.u32 	%r126, [%r125], 1;
$L__BB0_20:
	add.s32 	%r24, %r22, %r10;
	setp.ge.u32 	%p24, %r24, %r81;
	@%p24 bra 	$L__BB0_23;
	cvt.u64.u32 	%rd15, %r24;
	add.s64 	%rd16, %rd1, %rd15;
	ld.global.nc.u8 	%rs16, [%rd16];
	cvt.u16.u8 	%rs17, %rs16;
	cvt.u32.u16 	%r127, %rs17;
	and.b32  	%r25, %r127, 255;
	setp.gt.u32 	%p25, %r11, %r25;
	setp.lt.u32 	%p26, %r12, %r25;
	or.pred  	%p27, %p25, %p26;
	@%p27 bra 	$L__BB0_23;
	add.s32 	%r129, %r13, %r25;
	shl.b32 	%r130, %r129, 2;
	mov.u32 	%r131, shmem;
	add.s32 	%r132, %r131, %r130;
	atom.shared.add.u32 	%r133, [%r132], 1;
$L__BB0_23:
	add.s32 	%r26, %r24, %r10;
	setp.ge.u32 	%p28, %r26, %r81;
	@%p28 bra 	$L__BB0_26;
	cvt.u64.u32 	%rd17, %r26;
	add.s64 	%rd18, %rd1, %rd17;
	ld.global.nc.u8 	%rs19, [%rd18];
	cvt.u16.u8 	%rs20, %rs19;
	cvt.u32.u16 	%r134, %rs20;
	and.b32  	%r27, %r134, 255;
	setp.gt.u32 	%p29, %r11, %r27;
	setp.lt.u32 	%p30, %r12, %r27;
	or.pred  	%p31, %p29, %p30;
	@%p31 bra 	$L__BB0_26;
	add.s32 	%r136, %r13, %r27;
	shl.b32 	%r137, %r136, 2;
	mov.u32 	%r138, shmem;
	add.s32 	%r139, %r138, %r137;
	atom.shared.add.u32 	%r140, [%r139], 1;
$L__BB0_26:
	add.s32 	%r28, %r26, %r10;
	setp.ge.u32 	%p32, %r28, %r81;
	@%p32 bra 	$L__BB0_29;
	cvt.u64.u32 	%rd19, %r28;
	add.s64 	%rd20, %rd1, %rd19;
	ld.global.nc.u8 	%rs22, [%rd20];
	cvt.u16.u8 	%rs23, %rs22;
	cvt.u32.u16 	%r141, %rs23;
	and.b32  	%r29, %r141, 255;
	setp.gt.u32 	%p33, %r11, %r29;
	setp.lt.u32 	%p34, %r12, %r29;
	or.pred  	%p35, %p33, %p34;
	@%p35 bra 	$L__BB0_29;
	add.s32 	%r143, %r13, %r29;
	shl.b32 	%r144, %r143, 2;
	mov.u32 	%r145, shmem;
	add.s32 	%r146, %r145, %r144;
	atom.shared.add.u32 	%r147, [%r146], 1;
$L__BB0_29:
	add.s32 	%r30, %r28, %r10;
	setp.ge.u32 	%p36, %r30, %r81;
	@%p36 bra 	$L__BB0_32;
	cvt.u64.u32 	%rd21, %r30;
	add.s64 	%rd22, %rd1, %rd21;
	ld.global.nc.u8 	%rs25, [%rd22];
	cvt.u16.u8 	%rs26, %rs25;
	cvt.u32.u16 	%r148, %rs26;
	and.b32  	%r31, %r148, 255;
	setp.gt.u32 	%p37, %r11, %r31;
	setp.lt.u32 	%p38, %r12, %r31;
	or.pred  	%p39, %p37, %p38;
	@%p39 bra 	$L__BB0_32;
	add.s32 	%r150, %r13, %r31;
	shl.b32 	%r151, %r150, 2;
	mov.u32 	%r152, shmem;
	add.s32 	%r153, %r152, %r151;
	atom.shared.add.u32 	%r154, [%r153], 1;
$L__BB0_32:
	add.s32 	%r32, %r30, %r10;
	setp.ge.u32 	%p40, %r32, %r81;
	@%p40 bra 	$L__BB0_35;
	cvt.u64.u32 	%rd23, %r32;
	add.s64 	%rd24, %rd1, %rd23;
	ld.global.nc.u8 	%rs28, [%rd24];
	cvt.u16.u8 	%rs29, %rs28;
	cvt.u32.u16 	%r155, %rs29;
	and.b32  	%r33, %r155, 255;
	setp.gt.u32 	%p41, %r11, %r33;
	setp.lt.u32 	%p42, %r12, %r33;
	or.pred  	%p43, %p41, %p42;
	@%p43 bra 	$L__BB0_35;
	add.s32 	%r157, %r13, %r33;
	shl.b32 	%r158, %r157, 2;
	mov.u32 	%r159, shmem;
	add.s32 	%r160, %r159, %r158;
	atom.shared.add.u32 	%r161, [%r160], 1;
$L__BB0_35:
	add.s32 	%r34, %r32, %r10;
	setp.ge.u32 	%p44, %r34, %r81;
	@%p44 bra 	$L__BB0_38;
	cvt.u64.u32 	%rd25, %r34;
	add.s64 	%rd26, %rd1, %rd25;
	ld.global.nc.u8 	%rs31, [%rd26];
	cvt.u16.u8 	%rs32, %rs31;
	cvt.u32.u16 	%r162, %rs32;
	and.b32  	%r35, %r162, 255;
	setp.gt.u32 	%p45, %r11, %r35;
	setp.lt.u32 	%p46, %r12, %r35;
	or.pred  	%p47, %p45, %p46;
	@%p47 bra 	$L__BB0_38;
	add.s32 	%r164, %r13, %r35;
	shl.b32 	%r165, %r164, 2;
	mov.u32 	%r166, shmem;
	add.s32 	%r167, %r166, %r165;
	atom.shared.add.u32 	%r168, [%r167], 1;
$L__BB0_38:
	add.s32 	%r36, %r34, %r10;
	setp.ge.u32 	%p48, %r36, %r81;
	@%p48 bra 	$L__BB0_41;
	cvt.u64.u32 	%rd27, %r36;
	add.s64 	%rd28, %rd1, %rd27;
	ld.global.nc.u8 	%rs34, [%rd28];
	cvt.u16.u8 	%rs35, %rs34;
	cvt.u32.u16 	%r169, %rs35;
	and.b32  	%r37, %r169, 255;
	setp.gt.u32 	%p49, %r11, %r37;
	setp.lt.u32 	%p50, %r12, %r37;
	or.pred  	%p51, %p49, %p50;
	@%p51 bra 	$L__BB0_41;
	add.s32 	%r171, %r13, %r37;
	shl.b32 	%r172, %r171, 2;
	mov.u32 	%r173, shmem;
	add.s32 	%r174, %r173, %r172;
	atom.shared.add.u32 	%r175, [%r174], 1;
$L__BB0_41:
	add.s32 	%r38, %r36, %r10;
	setp.ge.u32 	%p52, %r38, %r81;
	@%p52 bra 	$L__BB0_44;
	cvt.u64.u32 	%rd29, %r38;
	add.s64 	%rd30, %rd1, %rd29;
	ld.global.nc.u8 	%rs37, [%rd30];
	cvt.u16.u8 	%rs38, %rs37;
	cvt.u32.u16 	%r176, %rs38;
	and.b32  	%r39, %r176, 255;
	setp.gt.u32 	%p53, %r11, %r39;
	setp.lt.u32 	%p54, %r12, %r39;
	or.pred  	%p55, %p53, %p54;
	@%p55 bra 	$L__BB0_44;
	add.s32 	%r178, %r13, %r39;
	shl.b32 	%r179, %r178, 2;
	mov.u32 	%r180, shmem;
	add.s32 	%r181, %r180, %r179;
	atom.shared.add.u32 	%r182, [%r181], 1;
$L__BB0_44:
	add.s32 	%r40, %r38, %r10;
	setp.ge.u32 	%p56, %r40, %r81;
	@%p56 bra 	$L__BB0_47;
	cvt.u64.u32 	%rd31, %r40;
	add.s64 	%rd32, %rd1, %rd31;
	ld.global.nc.u8 	%rs40, [%rd32];
	cvt.u16.u8 	%rs41, %rs40;
	cvt.u32.u16 	%r183, %rs41;
	and.b32  	%r41, %r183, 255;
	setp.gt.u32 	%p57, %r11, %r41;
	setp.lt.u32 	%p58, %r12, %r41;
	or.pred  	%p59, %p57, %p58;
	@%p59 bra 	$L__BB0_47;
	add.s32 	%r185, %r13, %r41;
	shl.b32 	%r186, %r185, 2;
	mov.u32 	%r187, shmem;
	add.s32 	%r188, %r187, %r186;
	atom.shared.add.u32 	%r189, [%r188], 1;
$L__BB0_47:
	add.s32 	%r42, %r40, %r10;
	setp.ge.u32 	%p60, %r42, %r81;
	@%p60 bra 	$L__BB0_50;
	cvt.u64.u32 	%rd33, %r42;
	add.s64 	%rd34, %rd1, %rd33;
	ld.global.nc.u8 	%rs43, [%rd34];
	cvt.u16.u8 	%rs44, %rs43;
	cvt.u32.u16 	%r190, %rs44;
	and.b32  	%r43, %r190, 255;
	setp.gt.u32 	%p61, %r11, %r43;
	setp.lt.u32 	%p62, %r12, %r43;
	or.pred  	%p63, %p61, %p62;
	@%p63 bra 	$L__BB0_50;
	add.s32 	%r192, %r13, %r43;
	shl.b32 	%r193, %r192, 2;
	mov.u32 	%r194, shmem;
	add.s32 	%r195, %r194, %r193;
	atom.shared.add.u32 	%r196, [%r195], 1;
$L__BB0_50:
	add.s32 	%r44, %r42, %r10;
	setp.ge.u32 	%p64, %r44, %r81;
	@%p64 bra 	$L__BB0_53;
	cvt.u64.u32 	%rd35, %r44;
	add.s64 	%rd36, %rd1, %rd35;
	ld.global.nc.u8 	%rs46, [%rd36];
	cvt.u16.u8 	%rs47, %rs46;
	cvt.u32.u16 	%r197, %rs47;
	and.b32  	%r45, %r197, 255;
	setp.gt.u32 	%p65, %r11, %r45;
	setp.lt.u32 	%p66, %r12, %r45;
	or.pred  	%p67, %p65, %p66;
	@%p67 bra 	$L__BB0_53;
	add.s32 	%r199, %r13, %r45;
	shl.b32 	%r200, %r199, 2;
	mov.u32 	%r201, shmem;
	add.s32 	%r202, %r201, %r200;
	atom.shared.add.u32 	%r203, [%r202], 1;
$L__BB0_53:
	add.s32 	%r273, %r44, %r10;
	setp.lt.u32 	%p68, %r273, %r81;
	@%p68 bra 	$L__BB0_5;
$L__BB0_54:
	bar.sync 	0;
	setp.gt.s32 	%p69, %r274, %r1;
	@%p69 bra 	$L__BB0_69;
	add.s32 	%r47, %r4, -1;
	and.b32  	%r204, %r4, 7;
	add.s32 	%r48, %r204, -1;
	and.b32  	%r49, %r4, 56;
	and.b32  	%r50, %r3, 224;
	and.b32  	%r51, %r3, 96;
	and.b32  	%r52, %r3, 32;
	and.b32  	%r206, %r4, 134217720;
	neg.s32 	%r53, %r206;
	shl.b32 	%r54, %r2, 5;
	cvta.to.global.u64 	%rd2, %rd3;
$L__BB0_56:
	setp.lt.u32 	%p70, %r3, 32;
	mov.b32 	%r288, 0;
	@%p70 bra 	$L__BB0_68;
	setp.lt.u32 	%p71, %r47, 7;
	mov.b32 	%r283, 0;
	mov.u32 	%r288, %r283;
	@%p71 bra 	$L__BB0_60;
	shl.b32 	%r211, %r274, 2;
	mov.u32 	%r212, shmem;
	add.s32 	%r275, %r212, %r211;
	mov.b32 	%r277, 0;
	mov.u32 	%r276, %r53;
	mov.u32 	%r288, %r277;
$L__BB0_59:
	.pragma "nounroll";
	mad.lo.s32 	%r213, %r277, %r2, %r274;
	shl.b32 	%r214, %r213, 2;
	add.s32 	%r216, %r212, %r214;
	ld.shared.u32 	%r217, [%r275];
	add.s32 	%r218, %r217, %r288;
	shl.b32 	%r219, %r2, 2;
	add.s32 	%r220, %r216, %r219;
	ld.shared.u32 	%r221, [%r220];
	add.s32 	%r222, %r221, %r218;
	add.s32 	%r223, %r220, %r219;
	ld.shared.u32 	%r224, [%r223];
	add.s32 	%r225, %r224, %r222;
	add.s32 	%r226, %r223, %r219;
	ld.shared.u32 	%r227, [%r226];
	add.s32 	%r228, %r227, %r225;
	add.s32 	%r229, %r226, %r219;
	ld.shared.u32 	%r230, [%r229];
	add.s32 	%r231, %r230, %r228;
	add.s32 	%r232, %r229, %r219;
	ld.shared.u32 	%r233, [%r232];
	add.s32 	%r234, %r233, %r231;
	add.s32 	%r235, %r232, %r219;
	ld.shared.u32 	%r236, [%r235];
	add.s32 	%r237, %r236, %r234;
	add.s32 	%r238, %r235, %r219;
	ld.shared.u32 	%r239, [%r238];
	add.s32 	%r288, %r239, %r237;
	add.s32 	%r277, %r277, 8;
	add.s32 	%r276, %r276, 8;
	add.s32 	%r275, %r275, %r54;
	setp.ne.s32 	%p72, %r276, 0;
	mov.u32 	%r283, %r49;
	@%p72 bra 	$L__BB0_59;
$L__BB0_60:
	setp.eq.s32 	%p73, %r50, 0;
	@%p73 bra 	$L__BB0_68;
	setp.lt.u32 	%p74, %r48, 3;
	@%p74 bra 	$L__BB0_63;
	mad.lo.s32 	%r241, %r283, %r2, %r274;
	shl.b32 	%r242, %r241, 2;
	mov.u32 	%r243, shmem;
	add.s32 	%r244, %r243, %r242;
	ld.shared.u32 	%r245, [%r244];
	add.s32 	%r246, %r245, %r288;
	shl.b32 	%r247, %r2, 2;
	add.s32 	%r248, %r244, %r247;
	ld.shared.u32 	%r249, [%r248];
	add.s32 	%r250, %r249, %r246;
	add.s32 	%r251, %r248, %r247;
	ld.shared.u32 	%r252, [%r251];
	add.s32 	%r253, %r252, %r250;
	add.s32 	%r254, %r251, %r247;
	ld.shared.u32 	%r255, [%r254];
	add.s32 	%r288, %r255, %r253;
	add.s32 	%r283, %r283, 4;
$L__BB0_63:
	setp.eq.s32 	%p75, %r51, 0;
	@%p75 bra 	$L__BB0_68;
	setp.eq.s32 	%p76, %r51, 32;
	@%p76 bra 	$L__BB0_66;
	mad.lo.s32 	%r257, %r283, %r2, %r274;
	shl.b32 	%r258, %r257, 2;
	mov.u32 	%r259, shmem;
	add.s32 	%r260, %r259, %r258;
	ld.shared.u32 	%r261, [%r260];
	add.s32 	%r262, %r261, %r288;
	shl.b32 	%r263, %r2, 2;
	add.s32 	%r264, %r260, %r263;
	ld.shared.u32 	%r265, [%r264];
	add.s32 	%r288, %r265, %r262;
	add.s32 	%r283, %r283, 2;
$L__BB0_66:
	setp.eq.s32 	%p77, %r52, 0;
	@%p77 bra 	$L__BB0_68;
	mad.lo.s32 	%r266, %r283, %r2, %r274;
	shl.b32 	%r267, %r266, 2;
	mov.u32 	%r268, shmem;
	add.s32 	%r269, %r268, %r267;
	ld.shared.u32 	%r270, [%r269];
	add.s32 	%r288, %r270, %r288;
$L__BB0_68:
	mul.wide.s32 	%rd37, %r274, 4;
	add.s64 	%rd38, %rd2, %rd37;
	atom.global.add.u32 	%r271, [%rd38], %r288;
	add.s32 	%r274, %r274, %r3;
	setp.le.s32 	%p78, %r274, %r1;
	@%p78 bra 	$L__BB0_56;
$L__BB0_69:
	ret;

}


// ===== COMPILED SASS (sm_100) =====

	.target	sm_100

	.elftype	@"ET_EXEC"


//--------------------- .note.nv.tkinfo           --------------------------
	.section	.note.nv.tkinfo,"",@"SHT_NOTE"
	.sectionflags	@"SHF_NOTE_NV_TKINFO"
	.tkinfo
        /*0018*/ 	.word	0x00000002
        /*0030*/ 	.string	""
        /*0030*/ 	.string	"ptxas"
        /*0030*/ 	.string	"Cuda compilation tools, release 13.0, V13.0.88"
        /*0030*/ 	.string	"Build cuda_13.0.r13.0/compiler.36424714_0"
        /*0030*/ 	.string	"-arch sm_100 -m 64 "



//--------------------- .note.nv.cuinfo           --------------------------
	.section	.note.nv.cuinfo,"",@"SHT_NOTE"
	.sectionflags	@"SHF_NOTE_NV_CUINFO"
        /*0018*/ 	.short	0x0002
        /*001a*/ 	.short	0x0064
        /*001c*/ 	.short	0x0082
	.zero		2


//--------------------- .nv.info                  --------------------------
	.section	.nv.info,"",@"SHT_CUDA_INFO"
	.align	4


	//----- nvinfo : EIATTR_REGCOUNT
	.align		4
        /*0000*/ 	.byte	0x04, 0x2f
        /*0002*/ 	.short	(.L_1 - .L_0)
	.align		4
.L_0:
        /*0004*/ 	.word	index@(_Z22histogram_range_kernelPKcPjjii)
        /*0008*/ 	.word	0x0000001b


	//----- nvinfo : EIATTR_FRAME_SIZE
	.align		4
.L_1:
        /*000c*/ 	.byte	0x04, 0x11
        /*000e*/ 	.short	(.L_3 - .L_2)
	.align		4
.L_2:
        /*0010*/ 	.word	index@(_Z22histogram_range_kernelPKcPjjii)
        /*0014*/ 	.word	0x00000000


	//----- nvinfo : EIATTR_MIN_STACK_SIZE
	.align		4
.L_3:
        /*0018*/ 	.byte	0x04, 0x12
        /*001a*/ 	.short	(.L_5 - .L_4)
	.align		4
.L_4:
        /*001c*/ 	.word	index@(_Z22histogram_range_kernelPKcPjjii)
        /*0020*/ 	.word	0x00000000
.L_5:


//--------------------- .nv.compat                --------------------------
	.section	.nv.compat,"",@"SHT_CUDA_COMPAT_INFO"
	.align	4
        /*0000*/ 	.byte	0x02, 0x09, 0x00, 0x00, 0x02, 0x02, 0x01, 0x00, 0x02, 0x05, 0x05, 0x00, 0x03, 0x07, 0x01, 0x01
        /*0010*/ 	.byte	0x02, 0x03, 0x00, 0x00, 0x02, 0x06, 0x01, 0x00, 0x04, 0x0b, 0x08, 0x00, 0x09, 0x00, 0x00, 0x00
        /*0020*/ 	.byte	0x00, 0x00, 0x00, 0x00


//--------------------- .nv.info._Z22histogram_range_kernelPKcPjjii --------------------------
	.section	.nv.info._Z22histogram_range_kernelPKcPjjii,"",@"SHT_CUDA_INFO"
	.sectionflags	@""
	.align	4


	//----- nvinfo : EIATTR_CUDA_API_VERSION
	.align		4
        /*0000*/ 	.byte	0x04, 0x37
        /*0002*/ 	.short	(.L_7 - .L_6)
.L_6:
        /*0004*/ 	.word	0x00000082


	//----- nvinfo : EIATTR_KPARAM_INFO
	.align		4
.L_7:
        /*0008*/ 	.byte	0x04, 0x17
        /*000a*/ 	.short	(.L_9 - .L_8)
.L_8:
        /*000c*/ 	.word	0x00000000
        /*0010*/ 	.short	0x0004
        /*0012*/ 	.short	0x0018
        /*0014*/ 	.byte	0x00, 0xf0, 0x11, 0x00


	//----- nvinfo : EIATTR_KPARAM_INFO
	.align		4
.L_9:
        /*0018*/ 	.byte	0x04, 0x17
        /*001a*/ 	.short	(.L_11 - .L_10)
.L_10:
        /*001c*/ 	.word	0x00000000
        /*0020*/ 	.short	0x0003
        /*0022*/ 	.short	0x0014
        /*0024*/ 	.byte	0x00, 0xf0, 0x11, 0x00


	//----- nvinfo : EIATTR_KPARAM_INFO
	.align		4
.L_11:
        /*0028*/ 	.byte	0x04, 0x17
        /*002a*/ 	.short	(.L_13 - .L_12)
.L_12:
        /*002c*/ 	.word	0x00000000
        /*0030*/ 	.short	0x0002
        /*0032*/ 	.short	0x0010
        /*0034*/ 	.byte	0x00, 0xf0, 0x11, 0x00


	//----- nvinfo : EIATTR_KPARAM_INFO
	.align		4
.L_13:
        /*0038*/ 	.byte	0x04, 0x17
        /*003a*/ 	.short	(.L_15 - .L_14)
.L_14:
        /*003c*/ 	.word	0x00000000
        /*0040*/ 	.short	0x0001
        /*0042*/ 	.short	0x0008
        /*0044*/ 	.byte	0x00, 0xf5, 0x21, 0x00


	//----- nvinfo : EIATTR_KPARAM_INFO
	.align		4
.L_15:
        /*0048*/ 	.byte	0x04, 0x17
        /*004a*/ 	.short	(.L_17 - .L_16)
.L_16:
        /*004c*/ 	.word	0x00000000
        /*0050*/ 	.short	0x0000
        /*0052*/ 	.short	0x0000
        /*0054*/ 	.byte	0x00, 0xf5, 0x21, 0x00


	//----- nvinfo : EIATTR_SPARSE_MMA_MASK
	.align		4
.L_17:
        /*0058*/ 	.byte	0x03, 0x50
        /*005a*/ 	.short	0x0000


	//----- nvinfo : EIATTR_MAXREG_COUNT
	.align		4
        /*005c*/ 	.byte	0x03, 0x1b
        /*005e*/ 	.short	0x00ff


	//----- nvinfo : EIATTR_NUM_BARRIERS
	.align		4
        /*0060*/ 	.byte	0x02, 0x4c
        /*0062*/ 	.byte	0x01
	.zero		1


	//----- nvinfo : EIATTR_MERCURY_ISA_VERSION
	.align		4
        /*0064*/ 	.byte	0x03, 0x5f
        /*0066*/ 	.short	0x0101


	//----- nvinfo : EIATTR_VRC_CTA_INIT_COUNT
	.align		4
        /*0068*/ 	.byte	0x02, 0x4a
	.zero		1
	.zero		1


	//----- nvinfo : EIATTR_EXIT_INSTR_OFFSETS
	.align		4
        /*006c*/ 	.byte	0x04, 0x1c
        /*006e*/ 	.short	(.L_19 - .L_18)


	//   ....[0]....
.L_18:
        /*0070*/ 	.word	0x000013c0


	//   ....[1]....
        /*0074*/ 	.word	0x00001a50


	//----- nvinfo : EIATTR_CRS_STACK_SIZE
	.align		4
.L_19:
        /*0078*/ 	.byte	0x04, 0x1e
        /*007a*/ 	.short	(.L_21 - .L_20)
.L_20:
        /*007c*/ 	.word	0x00000000


	//----- nvinfo : EIATTR_CBANK_PARAM_SIZE
	.align		4
.L_21:
        /*0080*/ 	.byte	0x03, 0x19
        /*0082*/ 	.short	0x001c


	//----- nvinfo : EIATTR_PARAM_CBANK
	.align		4
        /*0084*/ 	.byte	0x04, 0x0a
        /*0086*/ 	.short	(.L_23 - .L_22)
	.align		4
.L_22:
        /*0088*/ 	.word	index@(.nv.constant0._Z22histogram_range_kernelPKcPjjii)
        /*008c*/ 	.short	0x0380
        /*008e*/ 	.short	0x001c


	//----- nvinfo : EIATTR_SW_WAR
	.align		4
.L_23:
        /*0090*/ 	.byte	0x04, 0x36
        /*0092*/ 	.short	(.L_25 - .L_24)
.L_24:
        /*0094*/ 	.word	0x00000008
.L_25:


//--------------------- .nv.callgraph             --------------------------
	.section	.nv.callgraph,"",@"SHT_CUDA_CALLGRAPH"
	.align	4
	.sectionentsize	8
	.align		4
        /*0000*/ 	.word	0x00000000
	.align		4
        /*0004*/ 	.word	0xffffffff
	.align		4
        /*0008*/ 	.word	0x00000000
	.align		4
        /*000c*/ 	.word	0xfffffffe
	.align		4
        /*0010*/ 	.word	0x00000000
	.align		4
        /*0014*/ 	.word	0xfffffffd
	.align		4
        /*0018*/ 	.word	0x00000000
	.align		4
        /*001c*/ 	.word	0xfffffffc


//--------------------- .text._Z22histogram_range_kernelPKcPjjii --------------------------
	.section	.text._Z22histogram_range_kernelPKcPjjii,"ax",@progbits
	.align	128
        .global         _Z22histogram_range_kernelPKcPjjii
        .type           _Z22histogram_range_kernelPKcPjjii,@function
        .size           _Z22histogram_range_kernelPKcPjjii,(.L_x_45 - _Z22histogram_range_kernelPKcPjjii)
        .other          _Z22histogram_range_kernelPKcPjjii,@"STO_CUDA_ENTRY STV_DEFAULT"
_Z22histogram_range_kernelPKcPjjii:
.text._Z22histogram_range_kernelPKcPjjii:
[----:B------:R-:W-:Y:S08]  /*0000*/  LDC R1, c[0x0][0x37c] ;  /* 0x0000df00ff017b82 */ /* 0x000ff00000000800 */
[----:B------:R-:W0:Y:S01]  /*0010*/  LDC R0, c[0x0][0x360] ;  /* 0x0000d800ff007b82 */ /* 0x000e220000000800 */
[----:B------:R-:W1:Y:S01]  /*0020*/  S2R R3, SR_TID.X ;  /* 0x0000000000037919 */ /* 0x000e620000002100 */
[----:B------:R-:W-:Y:S06]  /*0030*/  BSSY.RECONVERGENT B0, `(.L_x_0) ;  /* 0x0000011000007945 */ /* 0x000fec0003800200 */
[----:B------:R-:W2:Y:S08]  /*0040*/  LDC R10, c[0x0][0x398] ;  /* 0x0000e600ff0a7b82 */ /* 0x000eb00000000800 */
[----:B------:R-:W2:Y:S01]  /*0050*/  LDC R11, c[0x0][0x394] ;  /* 0x0000e500ff0b7b82 */ /* 0x000ea20000000800 */
[----:B0-----:R-:W-:Y:S01]  /*0060*/  SHF.R.U32.HI R2, RZ, 0x5, R0 ;  /* 0x00000005ff027819 */ /* 0x001fe20000011600 */
[----:B--2---:R-:W-:-:S04]  /*0070*/  IMAD.IADD R4, R10, 0x1, -R11 ;  /* 0x000000010a047824 */ /* 0x004fc800078e0a0b */
[----:B------:R-:W-:-:S05]  /*0080*/  IMAD R6, R4, R2, R2 ;  /* 0x0000000204067224 */ /* 0x000fca00078e0202 */
[----:B-1----:R-:W-:-:S13]  /*0090*/  ISETP.GE.AND P0, PT, R3, R6, PT ;  /* 0x000000060300720c */ /* 0x002fda0003f06270 */
[----:B------:R-:W-:Y:S05]  /*00a0*/  @P0 BRA `(.L_x_1) ;  /* 0x0000000000240947 */ /* 0x000fea0003800000 */
[----:B------:R-:W0:Y:S01]  /*00b0*/  S2R R8, SR_CgaCtaId ;  /* 0x0000000000087919 */ /* 0x000e220000008800 */
[----:B------:R-:W-:Y:S01]  /*00c0*/  MOV R7, 0x400 ;  /* 0x0000040000077802 */ /* 0x000fe20000000f00 */
[----:B------:R-:W-:-:S03]  /*00d0*/  IMAD.MOV.U32 R5, RZ, RZ, R3 ;  /* 0x000000ffff057224 */ /* 0x000fc600078e0003 */
[----:B0-----:R-:W-:-:S07]  /*00e0*/  LEA R8, R8, R7, 0x18 ;  /* 0x0000000708087211 */ /* 0x001fce00078ec0ff */
.L_x_2:
[----:B------:R-:W-:Y:S02]  /*00f0*/  IMAD R7, R5, 0x4, R8 ;  /* 0x0000000405077824 */ /* 0x000fe400078e0208 */
[----:B------:R-:W-:-:S03]  /*0100*/  IMAD.IADD R5, R0, 0x1, R5 ;  /* 0x0000000100057824 */ /* 0x000fc600078e0205 */
[----:B------:R0:W-:Y:S02]  /*0110*/  STS [R7], RZ ;  /* 0x000000ff07007388 */ /* 0x0001e40000000800 */
[----:B------:R-:W-:-:S13]  /*0120*/  ISETP.GE.AND P0, PT, R5, R6, PT ;  /* 0x000000060500720c */ /* 0x000fda0003f06270 */
[----:B0-----:R-:W-:Y:S05]  /*0130*/  @!P0 BRA `(.L_x_2) ;  /* 0xfffffffc00ec8947 */ /* 0x001fea000383ffff */
.L_x_1:
[----:B------:R-:W-:Y:S05]  /*0140*/  BSYNC.RECONVERGENT B0 ;  /* 0x0000000000007941 */ /* 0x000fea0003800200 */
.L_x_0:
[----:B------:R-:W0:Y:S01]  /*0150*/  S2UR UR4, SR_CTAID.X ;  /* 0x00000000000479c3 */ /* 0x000e220000002500 */
[----:B------:R-:W1:Y:S01]  /*0160*/  LDCU UR5, c[0x0][0x390] ;  /* 0x00007200ff0577ac */ /* 0x000e620008000800 */
[----:B------:R-:W-:Y:S01]  /*0170*/  BSSY.RECONVERGENT B0, `(.L_x_3) ;  /* 0x0000122000007945 */ /* 0x000fe20003800200 */
[----:B------:R-:W-:Y:S01]  /*0180*/  VIADD R6, R4, 0x1 ;  /* 0x0000000104067836 */ /* 0x000fe20000000000 */
[----:B------:R-:W2:Y:S01]  /*0190*/  LDCU.64 UR6, c[0x0][0x358] ;  /* 0x00006b00ff0677ac */ /* 0x000ea20008000a00 */
[----:B------:R-:W3:Y:S01]  /*01a0*/  LDCU.64 UR8, c[0x0][0x380] ;  /* 0x00007000ff0877ac */ /* 0x000ee20008000a00 */
[----:B------:R-:W4:Y:S01]  /*01b0*/  LDCU UR10, c[0x0][0x370] ;  /* 0x00006e00ff0a77ac */ /* 0x000f220008000800 */
[----:B0-----:R-:W-:Y:S01]  /*01c0*/  IMAD R7, R0, UR4, R3 ;  /* 0x0000000400077c24 */ /* 0x001fe2000f8e0203 */
[----:B------:R-:W-:Y:S04]  /*01d0*/  BAR.SYNC.DEFER_BLOCKING 0x0 ;  /* 0x0000000000007b1d */ /* 0x000fe80000010000 */
[----:B-1----:R-:W-:-:S13]  /*01e0*/  ISETP.GE.U32.AND P0, PT, R7, UR5, PT ;  /* 0x0000000507007c0c */ /* 0x002fda000bf06070 */
[----:B--234-:R-:W-:Y:S05]  /*01f0*/  @P0 BRA `(.L_x_4) ;  /* 0x0000001000640947 */ /* 0x01cfea0003800000 */
[----:B------:R-:W0:Y:S01]  /*0200*/  LDC R5, c[0x0][0x390] ;  /* 0x0000e400ff057b82 */ /* 0x000e220000000800 */
[----:B------:R-:W-:Y:S01]  /*0210*/  SHF.R.U32.HI R9, RZ, 0x5, R3 ;  /* 0x00000005ff097819 */ /* 0x000fe20000011603 */
[----:B------:R-:W-:Y:S01]  /*0220*/  IMAD.MOV.U32 R14, RZ, RZ, R7 ;  /* 0x000000ffff0e7224 */ /* 0x000fe200078e0007 */
[----:B------:R-:W-:Y:S01]  /*0230*/  LOP3.LUT R7, R10, 0xff, RZ, 0xc0, !PT ;  /* 0x000000ff0a077812 */ /* 0x000fe200078ec0ff */
[----:B------:R-:W-:Y:S02]  /*0240*/  IMAD R10, R0, UR10, RZ ;  /* 0x0000000a000a7c24 */ /* 0x000fe4000f8e02ff */
[----:B------:R-:W-:Y:S01]  /*0250*/  IMAD R8, R9, R6, -R11 ;  /* 0x0000000609087224 */ /* 0x000fe200078e0a0b */
[----:B------:R-:W-:-:S07]  /*0260*/  LOP3.LUT R9, R11, 0xff, RZ, 0xc0, !PT ;  /* 0x000000ff0b097812 */ /* 0x000fce00078ec0ff */
.L_x_37:
[----:B------:R-:W-:Y:S01]  /*0270*/  IMAD.IADD R16, R10, 0x1, R14 ;  /* 0x000000010a107824 */ /* 0x000fe200078e020e */
[-C--:B0-----:R-:W-:Y:S01]  /*0280*/  ISETP.GE.U32.AND P0, PT, R14, R5.reuse, PT ;  /* 0x000000050e00720c */ /* 0x081fe20003f06070 */
[----:B------:R-:W-:Y:S02]  /*0290*/  BSSY.RECONVERGENT B1, `(.L_x_5) ;  /* 0x000001a000017945 */ /* 0x000fe40003800200 */
[----:B------:R-:W-:Y:S01]  /*02a0*/  IMAD.IADD R13, R10, 0x1, R16 ;  /* 0x000000010a0d7824 */ /* 0x000fe200078e0210 */
[----:B------:R-:W-:-:S03]  /*02b0*/  ISETP.GE.U32.AND P3, PT, R16, R5, PT ;  /* 0x000000051000720c */ /* 0x000fc60003f66070 */
[----:B------:R-:W-:Y:S01]  /*02c0*/  IMAD.IADD R24, R10, 0x1, R13 ;  /* 0x000000010a187824 */ /* 0x000fe200078e020d */
[----:B------:R-:W-:-:S03]  /*02d0*/  ISETP.GE.U32.AND P2, PT, R13, R5, PT ;  /* 0x000000050d00720c */ /* 0x000fc60003f46070 */
[----:B------:R-:W-:Y:S01]  /*02e0*/  IMAD.IADD R23, R10, 0x1, R24 ;  /* 0x000000010a177824 */ /* 0x000fe200078e0218 */
[----:B------:R-:W-:-:S03]  /*02f0*/  ISETP.GE.U32.AND P1, PT, R24, R5, PT ;  /* 0x000000051800720c */ /* 0x000fc60003f26070 */
[----:B------:R-:W-:-:S04]  /*0300*/  IMAD.IADD R22, R10, 0x1, R23 ;  /* 0x000000010a167824 */ /* 0x000fc800078e0217 */
[----:B------:R-:W-:-:S04]  /*0310*/  IMAD.IADD R21, R10, 0x1, R22 ;  /* 0x000000010a157824 */ /* 0x000fc800078e0216 */
[----:B------:R-:W-:-:S04]  /*0320*/  IMAD.IADD R20, R10, 0x1, R21 ;  /* 0x000000010a147824 */ /* 0x000fc800078e0215 */
[----:B------:R-:W-:-:S04]  /*0330*/  IMAD.IADD R19, R10, 0x1, R20 ;  /* 0x000000010a137824 */ /* 0x000fc800078e0214 */
[----:B------:R-:W-:-:S04]  /*0340*/  IMAD.IADD R11, R10, 0x1, R19 ;  /* 0x000000010a0b7824 */ /* 0x000fc800078e0213 */
[----:B------:R-:W-:Y:S01]  /*0350*/  IMAD.IADD R12, R10, 0x1, R11 ;  /* 0x000000010a0c7824 */ /* 0x000fe200078e020b */
[----:B------:R-:W-:Y:S06]  /*0360*/  @P0 BRA `(.L_x_6) ;  /* 0x0000000000300947 */ /* 0x000fec0003800000 */
[----:B------:R-:W-:-:S05]  /*0370*/  IADD3 R14, P0, PT, R14, UR8, RZ ;  /* 0x000000080e0e7c10 */ /* 0x000fca000ff1e0ff */
[----:B------:R-:W-:-:S05]  /*0380*/  IMAD.X R15, RZ, RZ, UR9, P0 ;  /* 0x00000009ff0f7e24 */ /* 0x000fca00080e06ff */
[----:B------:R-:W2:Y:S02]  /*0390*/  LDG.E.U8.CONSTANT R14, desc[UR6][R14.64] ;  /* 0x000000060e0e7981 */ /* 0x000ea4000c1e9100 */
[----:B--2---:R-:W-:-:S04]  /*03a0*/  ISETP.GE.U32.AND P0, PT, R7, R14, PT ;  /* 0x0000000e0700720c */ /* 0x004fc80003f06070 */
[----:B------:R-:W-:-:S13]  /*03b0*/  ISETP.GT.U32.OR P0, PT, R9, R14, !P0 ;  /* 0x0000000e0900720c */ /* 0x000fda0004704470 */
[----:B------:R-:W-:Y:S05]  /*03c0*/  @P0 BRA `(.L_x_6) ;  /* 0x0000000000180947 */ /* 0x000fea0003800000 */
[----:B------:R-:W0:Y:S01]  /*03d0*/  S2UR UR5, SR_CgaCtaId ;  /* 0x00000000000579c3 */ /* 0x000e220000008800 */
[----:B------:R-:W-:Y:S01]  /*03e0*/  UMOV UR4, 0x400 ;  /* 0x0000040000047882 */ /* 0x000fe20000000000 */
[----:B------:R-:W-:Y:S01]  /*03f0*/  IMAD.IADD R14, R8, 0x1, R14 ;  /* 0x00000001080e7824 */ /* 0x000fe200078e020e */
[----:B0-----:R-:W-:-:S06]  /*0400*/  ULEA UR4, UR5, UR4, 0x18 ;  /* 0x0000000405047291 */ /* 0x001fcc000f8ec0ff */
[----:B------:R-:W-:-:S05]  /*0410*/  LEA R14, R14, UR4, 0x2 ;  /* 0x000000040e0e7c11 */ /* 0x000fca000f8e10ff */
[----:B------:R0:W-:Y:S02]  /*0420*/  ATOMS.POPC.INC.32 RZ, [R14+URZ] ;  /* 0x000000000eff7f8c */ /* 0x0001e4000d8000ff */
.L_x_6:
[----:B------:R-:W-:Y:S05]  /*0430*/  BSYNC.RECONVERGENT B1 ;  /* 0x0000000000017941 */ /* 0x000fea0003800200 */
.L_x_5:
[----:B------:R-:W-:Y:S04]  /*0440*/  BSSY.RECONVERGENT B1, `(.L_x_7) ;  /* 0x000000e000017945 */ /* 0x000fe80003800200 */
[----:B------:R-:W-:Y:S05]  /*0450*/  @P3 BRA `(.L_x_8) ;  /* 0x0000000000303947 */ /* 0x000fea0003800000 */
[----:B0-----:R-:W-:-:S05]  /*0460*/  IADD3 R14, P0, PT, R16, UR8, RZ ;  /* 0x00000008100e7c10 */ /* 0x001fca000ff1e0ff */
        /* <DEDUP_REMOVED lines=11> */
.L_x_8:
[----:B------:R-:W-:Y:S05]  /*0520*/  BSYNC.RECONVERGENT B1 ;  /* 0x0000000000017941 */ /* 0x000fea0003800200 */
.L_x_7:
[----:B------:R-:W-:Y:S04]  /*0530*/  BSSY.RECONVERGENT B1, `(.L_x_9) ;  /* 0x000000e000017945 */ /* 0x000fe80003800200 */
[----:B------:R-:W-:Y:S05]  /*0540*/  @P2 BRA `(.L_x_10) ;  /* 0x0000000000302947 */ /* 0x000fea0003800000 */
[----:B01----:R-:W-:-:S05]  /*0550*/  IADD3 R14, P0, PT, R13, UR8, RZ ;  /* 0x000000080d0e7c10 */ /* 0x003fca000ff1e0ff */
        /* <DEDUP_REMOVED lines=11> */
.L_x_10:
[----:B------:R-:W-:Y:S05]  /*0610*/  BSYNC.RECONVERGENT B1 ;  /* 0x0000000000017941 */ /* 0x000fea0003800200 */
.L_x_9:
[C---:B--2---:R-:W-:Y:S01]  /*0620*/  IMAD.IADD R13, R10.reuse, 0x1, R12 ;  /* 0x000000010a0d7824 */ /* 0x044fe200078e020c */
[----:B------:R-:W-:Y:S01]  /*0630*/  BSSY.RECONVERGENT B1, `(.L_x_11) ;  /* 0x0000017000017945 */ /* 0x000fe20003800200 */
[-C--:B------:R-:W-:Y:S02]  /*0640*/  ISETP.GE.U32.AND P0, PT, R23, R5.reuse, PT ;  /* 0x000000051700720c */ /* 0x080fe40003f06070 */
[----:B------:R-:W-:Y:S01]  /*0650*/  IMAD.IADD R16, R10, 0x1, R13 ;  /* 0x000000010a107824 */ /* 0x000fe200078e020d */
[-C--:B------:R-:W-:Y:S02]  /*0660*/  ISETP.GE.U32.AND P2, PT, R22, R5.reuse, PT ;  /* 0x000000051600720c */ /* 0x080fe40003f46070 */
[-C--:B------:R-:W-:Y:S01]  /*0670*/  ISETP.GE.U32.AND P3, PT, R21, R5.reuse, PT ;  /* 0x000000051500720c */ /* 0x080fe20003f66070 */
[----:B------:R-:W-:Y:S01]  /*0680*/  IMAD.IADD R17, R10, 0x1, R16 ;  /* 0x000000010a117824 */ /* 0x000fe200078e0210 */
[-C--:B------:R-:W-:Y:S02]  /*0690*/  ISETP.GE.U32.AND P4, PT, R20, R5.reuse, PT ;  /* 0x000000051400720c */ /* 0x080fe40003f86070 */
[-C--:B------:R-:W-:Y:S01]  /*06a0*/  ISETP.GE.U32.AND P5, PT, R19, R5.reuse, PT ;  /* 0x000000051300720c */ /* 0x080fe20003fa6070 */
[----:B------:R-:W-:Y:S01]  /*06b0*/  IMAD.IADD R18, R10, 0x1, R17 ;  /* 0x000000010a127824 */ /* 0x000fe200078e0211 */
[----:B------:R-:W-:Y:S01]  /*06c0*/  ISETP.GE.U32.AND P6, PT, R11, R5, PT ;  /* 0x000000050b00720c */ /* 0x000fe20003fc6070 */
[----:B------:R-:W-:-:S12]  /*06d0*/  @P1 BRA `(.L_x_12) ;  /* 0x0000000000301947 */ /* 0x000fd80003800000 */
        /* <DEDUP_REMOVED lines=12> */
.L_x_12:
[----:B------:R-:W-:Y:S05]  /*07a0*/  BSYNC.RECONVERGENT B1 ;  /* 0x0000000000017941 */ /* 0x000fea0003800200 */
.L_x_11:
[----:B------:R-:W-:Y:S04]  /*07b0*/  BSSY.RECONVERGENT B1, `(.L_x_13) ;  /* 0x000000e000017945 */ /* 0x000fe80003800200 */
[----:B------:R-:W-:Y:S05]  /*07c0*/  @P0 BRA `(.L_x_14) ;  /* 0x0000000000300947 */ /* 0x000fea0003800000 */
[----:B012---:R-:W-:-:S05]  /*07d0*/  IADD3 R14, P0, PT, R23, UR8, RZ ;  /* 0x00000008170e7c10 */ /* 0x007fca000ff1e0ff */
        /* <DEDUP_REMOVED lines=11> */
.L_x_14:
[----:B------:R-:W-:Y:S05]  /*0890*/  BSYNC.RECONVERGENT B1 ;  /* 0x0000000000017941 */ /* 0x000fea0003800200 */
.L_x_13:
[----:B------:R-:W-:Y:S04]  /*08a0*/  BSSY.RECONVERGENT B1, `(.L_x_15) ;  /* 0x000000e000017945 */ /* 0x000fe80003800200 */
[----:B------:R-:W-:Y:S05]  /*08b0*/  @P2 BRA `(.L_x_16) ;  /* 0x0000000000302947 */ /* 0x000fea0003800000 */
[----:B0123--:R-:W-:-:S05]  /*08c0*/  IADD3 R14, P0, PT, R22, UR8, RZ ;  /* 0x00000008160e7c10 */ /* 0x00ffca000ff1e0ff */
        /* <DEDUP_REMOVED lines=11> */
.L_x_16:
[----:B------:R-:W-:Y:S05]  /*0980*/  BSYNC.RECONVERGENT B1 ;  /* 0x0000000000017941 */ /* 0x000fea0003800200 */
.L_x_15:
[----:B------:R-:W-:Y:S04]  /*0990*/  BSSY.RECONVERGENT B1, `(.L_x_17) ;  /* 0x000000e000017945 */ /* 0x000fe80003800200 */
[----:B------:R-:W-:Y:S05]  /*09a0*/  @P3 BRA `(.L_x_18) ;  /* 0x0000000000303947 */ /* 0x000fea0003800000 */
[----:B01234-:R-:W-:-:S05]  /*09b0*/  IADD3 R14, P0, PT, R21, UR8, RZ ;  /* 0x00000008150e7c10 */ /* 0x01ffca000ff1e0ff */
        /* <DEDUP_REMOVED lines=11> */
.L_x_18:
[----:B------:R-:W-:Y:S05]  /*0a70*/  BSYNC.RECONVERGENT B1 ;  /* 0x0000000000017941 */ /* 0x000fea0003800200 */
.L_x_17:
        /* <DEDUP_REMOVED lines=14> */
.L_x_20:
[----:B------:R-:W-:Y:S05]  /*0b60*/  BSYNC.RECONVERGENT B1 ;  /* 0x0000000000017941 */ /* 0x000fea0003800200 */
.L_x_19:
        /* <DEDUP_REMOVED lines=14> */
.L_x_22:
[----:B------:R-:W-:Y:S05]  /*0c50*/  BSYNC.RECONVERGENT B1 ;  /* 0x0000000000017941 */ /* 0x000fea0003800200 */
.L_x_21:
[----:B------:R-:W-:Y:S01]  /*0c60*/  IMAD.IADD R19, R10, 0x1, R18 ;  /* 0x000000010a137824 */ /* 0x000fe200078e0212 */
[----:B------:R-:W-:Y:S01]  /*0c70*/  BSSY.RECONVERGENT B1, `(.L_x_23) ;  /* 0x0000014000017945 */ /* 0x000fe20003800200 */
[-C--:B------:R-:W-:Y:S02]  /*0c80*/  ISETP.GE.U32.AND P0, PT, R12, R5.reuse, PT ;  /* 0x000000050c00720c */ /* 0x080fe40003f06070 */
[-C--:B------:R-:W-:Y:S02]  /*0c90*/  ISETP.GE.U32.AND P1, PT, R13, R5.reuse, PT ;  /* 0x000000050d00720c */ /* 0x080fe40003f26070 */
[-C--:B------:R-:W-:Y:S02]  /*0ca0*/  ISETP.GE.U32.AND P2, PT, R16, R5.reuse, PT ;  /* 0x000000051000720c */ /* 0x080fe40003f46070 */
[-C--:B------:R-:W-:Y:S02]  /*0cb0*/  ISETP.GE.U32.AND P3, PT, R17, R5.reuse, PT ;  /* 0x000000051100720c */ /* 0x080fe40003f66070 */
[----:B------:R-:W-:-:S02]  /*0cc0*/  ISETP.GE.U32.AND P4, PT, R18, R5, PT ;  /* 0x000000051200720c */ /* 0x000fc40003f86070 */
[----:B------:R-:W-:Y:S01]  /*0cd0*/  ISETP.GE.U32.AND P5, PT, R19, R5, PT ;  /* 0x000000051300720c */ /* 0x000fe20003fa6070 */
[----:B------:R-:W-:-:S12]  /*0ce0*/  @P6 BRA `(.L_x_24) ;  /* 0x0000000000306947 */ /* 0x000fd80003800000 */
        /* <DEDUP_REMOVED lines=12> */
.L_x_24:
[----:B------:R-:W-:Y:S05]  /*0db0*/  BSYNC.RECONVERGENT B1 ;  /* 0x0000000000017941 */ /* 0x000fea0003800200 */
.L_x_23:
        /* <DEDUP_REMOVED lines=14> */
.L_x_26:
[----:B------:R-:W-:Y:S05]  /*0ea0*/  BSYNC.RECONVERGENT B1 ;  /* 0x0000000000017941 */ /* 0x000fea0003800200 */
.L_x_25:
[----:B------:R-:W-:Y:S04]  /*0eb0*/  BSSY.RECONVERGENT B1, `(.L_x_27) ;  /* 0x000000e000017945 */ /* 0x000fe80003800200 */
[----:B------:R-:W-:Y:S05]  /*0ec0*/  @P1 BRA `(.L_x_28) ;  /* 0x0000000000301947 */ /* 0x000fea0003800000 */
[----:B------:R-:W-:-:S05]  /*0ed0*/  IADD3 R12, P0, PT, R13, UR8, RZ ;  /* 0x000000080d0c7c10 */ /* 0x000fca000ff1e0ff */
[----:B------:R-:W-:-:S05]  /*0ee0*/  IMAD.X R13, RZ, RZ, UR9, P0 ;  /* 0x00000009ff0d7e24 */ /* 0x000fca00080e06ff */
[----:B------:R-:W5:Y:S02]  /*0ef0*/  LDG.E.U8.CONSTANT R12, desc[UR6][R12.64] ;  /* 0x000000060c0c7981 */ /* 0x000f64000c1e9100 */
[----:B-----5:R-:W-:-:S04]  /*0f00*/  ISETP.GE.U32.AND P0, PT, R7, R12, PT ;  /* 0x0000000c0700720c */ /* 0x020fc80003f06070 */
[----:B------:R-:W-:-:S13]  /*0f10*/  ISETP.GT.U32.OR P0, PT, R9, R12, !P0 ;  /* 0x0000000c0900720c */ /* 0x000fda0004704470 */
[----:B------:R-:W-:Y:S05]  /*0f20*/  @P0 BRA `(.L_x_28) ;  /* 0x0000000000180947 */ /* 0x000fea0003800000 */
[----:B------:R-:W5:Y:S01]  /*0f30*/  S2UR UR5, SR_CgaCtaId ;  /* 0x00000000000579c3 */ /* 0x000f620000008800 */
[----:B------:R-:W-:Y:S01]  /*0f40*/  UMOV UR4, 0x400 ;  /* 0x0000040000047882 */ /* 0x000fe20000000000 */
[----:B0-----:R-:W-:Y:S01]  /*0f50*/  IMAD.IADD R11, R8, 0x1, R12 ;  /* 0x00000001080b7824 */ /* 0x001fe200078e020c */
[----:B-----5:R-:W-:-:S06]  /*0f60*/  ULEA UR4, UR5, UR4, 0x18 ;  /* 0x0000000405047291 */ /* 0x020fcc000f8ec0ff */
[----:B------:R-:W-:-:S05]  /*0f70*/  LEA R11, R11, UR4, 0x2 ;  /* 0x000000040b0b7c11 */ /* 0x000fca000f8e10ff */
[----:B------:R0:W-:Y:S02]  /*0f80*/  ATOMS.POPC.INC.32 RZ, [R11+URZ] ;  /* 0x000000000bff7f8c */ /* 0x0001e4000d8000ff */
.L_x_28:
[----:B------:R-:W-:Y:S05]  /*0f90*/  BSYNC.RECONVERGENT B1 ;  /* 0x0000000000017941 */ /* 0x000fea0003800200 */
.L_x_27:
        /* <DEDUP_REMOVED lines=14> */
.L_x_30:
[----:B------:R-:W-:Y:S05]  /*1080*/  BSYNC.RECONVERGENT B1 ;  /* 0x0000000000017941 */ /* 0x000fea0003800200 */
.L_x_29:
        /* <DEDUP_REMOVED lines=14> */
.L_x_32:
[----:B------:R-:W-:Y:S05]  /*1170*/  BSYNC.RECONVERGENT B1 ;  /* 0x0000000000017941 */ /* 0x000fea0003800200 */
.L_x_31:
        /* <DEDUP_REMOVED lines=14> */
.L_x_34:
[----:B------:R-:W-:Y:S05]  /*1260*/  BSYNC.RECONVERGENT B1 ;  /* 0x0000000000017941 */ /* 0x000fea0003800200 */
.L_x_33:
        /* <DEDUP_REMOVED lines=14> */
.L_x_36:
[----:B------:R-:W-:Y:S05]  /*1350*/  BSYNC.RECONVERGENT B1 ;  /* 0x0000000000017941 */ /* 0x000fea0003800200 */
.L_x_35:
[----:B01234-:R-:W-:-:S05]  /*1360*/  IMAD.IADD R14, R10, 0x1, R19 ;  /* 0x000000010a0e7824 */ /* 0x01ffca00078e0213 */
[----:B------:R-:W-:-:S13]  /*1370*/  ISETP.GE.U32.AND P0, PT, R14, R5, PT ;  /* 0x000000050e00720c */ /* 0x000fda0003f06070 */
[----:B------:R-:W-:Y:S05]  /*1380*/  @!P0 BRA `(.L_x_37) ;  /* 0xffffffec00b88947 */ /* 0x000fea000383ffff */
.L_x_4:
[----:B------:R-:W-:Y:S05]  /*1390*/  BSYNC.RECONVERGENT B0 ;  /* 0x0000000000007941 */ /* 0x000fea0003800200 */
.L_x_3:
[----:B------:R-:W-:Y:S01]  /*13a0*/  BAR.SYNC.DEFER_BLOCKING 0x0 ;  /* 0x0000000000007b1d */ /* 0x000fe20000010000 */
[----:B------:R-:W-:-:S13]  /*13b0*/  ISETP.GT.AND P0, PT, R3, R4, PT ;  /* 0x000000040300720c */ /* 0x000fda0003f04270 */
[----:B------:R-:W-:Y:S05]  /*13c0*/  @P0 EXIT ;  /* 0x000000000000094d */ /* 0x000fea0003800000 */
[C---:B------:R-:W-:Y:S01]  /*13d0*/  LOP3.LUT R5, R2.reuse, 0x7, RZ, 0xc0, !PT ;  /* 0x0000000702057812 */ /* 0x040fe200078ec0ff */
[----:B------:R-:W-:Y:S01]  /*13e0*/  VIADD R7, R2, 0xffffffff ;  /* 0xffffffff02077836 */ /* 0x000fe20000000000 */
[----:B------:R-:W-:-:S03]  /*13f0*/  LOP3.LUT R16, R0, 0x60, RZ, 0xc0, !PT ;  /* 0x0000006000107812 */ /* 0x000fc600078ec0ff */
[----:B------:R-:W-:Y:S01]  /*1400*/  VIADD R5, R5, 0xffffffff ;  /* 0xffffffff05057836 */ /* 0x000fe20000000000 */
[----:B------:R-:W-:-:S04]  /*1410*/  ISETP.GE.U32.AND P1, PT, R7, 0x7, PT ;  /* 0x000000070700780c */ /* 0x000fc80003f26070 */
[----:B------:R-:W-:Y:S02]  /*1420*/  ISETP.GE.U32.AND P0, PT, R5, 0x3, PT ;  /* 0x000000030500780c */ /* 0x000fe40003f06070 */
[C---:B------:R-:W-:Y:S02]  /*1430*/  LOP3.LUT R5, R2.reuse, 0x7fffff8, RZ, 0xc0, !PT ;  /* 0x07fffff802057812 */ /* 0x040fe400078ec0ff */
[----:B------:R-:W-:-:S03]  /*1440*/  LOP3.LUT R2, R2, 0x38, RZ, 0xc0, !PT ;  /* 0x0000003802027812 */ /* 0x000fc600078ec0ff */
[----:B------:R-:W-:-:S07]  /*1450*/  IMAD.MOV R5, RZ, RZ, -R5 ;  /* 0x000000ffff057224 */ /* 0x000fce00078e0a05 */
.L_x_43:
[----:B------:R-:W-:Y:S01]  /*1460*/  ISETP.GE.U32.AND P2, PT, R0, 0x20, PT ;  /* 0x000000200000780c */ /* 0x000fe20003f46070 */
[----:B------:R-:W-:-:S12]  /*1470*/  IMAD.MOV.U32 R7, RZ, RZ, RZ ;  /* 0x000000ffff077224 */ /* 0x000fd800078e00ff */
[----:B------:R-:W-:Y:S05]  /*1480*/  @!P2 BRA `(.L_x_38) ;  /* 0x000000040058a947 */ /* 0x000fea0003800000 */
[----:B------:R-:W-:Y:S02]  /*1490*/  IMAD.MOV.U32 R8, RZ, RZ, RZ ;  /* 0x000000ffff087224 */ /* 0x000fe400078e00ff */
[----:B------:R-:W-:Y:S01]  /*14a0*/  IMAD.MOV.U32 R7, RZ, RZ, RZ ;  /* 0x000000ffff077224 */ /* 0x000fe200078e00ff */
[----:B------:R-:W-:Y:S06]  /*14b0*/  @!P1 BRA `(.L_x_39) ;  /* 0x0000000000a09947 */ /* 0x000fec0003800000 */
[----:B------:R-:W0:Y:S01]  /*14c0*/  S2R R7, SR_CgaCtaId ;  /* 0x0000000000077919 */ /* 0x000e220000008800 */
[----:B------:R-:W-:Y:S01]  /*14d0*/  MOV R10, 0x400 ;  /* 0x00000400000a7802 */ /* 0x000fe20000000f00 */
[----:B------:R-:W-:Y:S02]  /*14e0*/  IMAD.MOV.U32 R8, RZ, RZ, RZ ;  /* 0x000000ffff087224 */ /* 0x000fe400078e00ff */
[----:B------:R-:W-:Y:S01]  /*14f0*/  IMAD.MOV.U32 R9, RZ, RZ, R5 ;  /* 0x000000ffff097224 */ /* 0x000fe200078e0005 */
[----:B0-----:R-:W-:Y:S01]  /*1500*/  LEA R10, R7, R10, 0x18 ;  /* 0x0000000a070a7211 */ /* 0x001fe200078ec0ff */
[----:B------:R-:W-:-:S04]  /*1510*/  IMAD.MOV.U32 R7, RZ, RZ, RZ ;  /* 0x000000ffff077224 */ /* 0x000fc800078e00ff */
[----:B------:R-:W-:-:S07]  /*1520*/  IMAD R11, R3, 0x4, R10 ;  /* 0x00000004030b7824 */ /* 0x000fce00078e020a */
.L_x_40:
[C---:B------:R-:W-:Y:S01]  /*1530*/  IMAD R13, R8.reuse, R6, R3 ;  /* 0x00000006080d7224 */ /* 0x040fe200078e0203 */
[----:B------:R0:W-:Y:S01]  /*1540*/  LDS R12, [R11] ;  /* 0x000000000b0c7984 */ /* 0x0001e20000000800 */
[----:B------:R-:W-:Y:S02]  /*1550*/  VIADD R9, R9, 0x8 ;  /* 0x0000000809097836 */ /* 0x000fe40000000000 */
[----:B------:R-:W-:Y:S02]  /*1560*/  IMAD R13, R13, 0x4, R10 ;  /* 0x000000040d0d7824 */ /* 0x000fe400078e020a */
[----:B------:R-:W-:Y:S01]  /*1570*/  VIADD R8, R8, 0x8 ;  /* 0x0000000808087836 */ /* 0x000fe20000000000 */
[----:B------:R-:W-:Y:S01]  /*1580*/  ISETP.NE.AND P2, PT, R9, RZ, PT ;  /* 0x000000ff0900720c */ /* 0x000fe20003f45270 */
[--C-:B------:R-:W-:Y:S02]  /*1590*/  IMAD R15, R6, 0x4, R13.reuse ;  /* 0x00000004060f7824 */ /* 0x100fe400078e020d */
[----:B------:R-:W-:-:S02]  /*15a0*/  IMAD R13, R4, 0x4, R13 ;  /* 0x00000004040d7824 */ /* 0x000fc400078e020d */
[--C-:B------:R-:W-:Y:S02]  /*15b0*/  IMAD R17, R6, 0x4, R15.reuse ;  /* 0x0000000406117824 */ /* 0x100fe400078e020f */
[----:B------:R-:W-:Y:S02]  /*15c0*/  IMAD R15, R4, 0x4, R15 ;  /* 0x00000004040f7824 */ /* 0x000fe400078e020f */
[--C-:B------:R-:W-:Y:S01]  /*15d0*/  IMAD R19, R6, 0x4, R17.reuse ;  /* 0x0000000406137824 */ /* 0x100fe200078e0211 */
[----:B------:R-:W1:Y:S01]  /*15e0*/  LDS R13, [R13+0x4] ;  /* 0x000004000d0d7984 */ /* 0x000e620000000800 */
[----:B------:R-:W-:Y:S02]  /*15f0*/  IMAD R14, R4, 0x4, R17 ;  /* 0x00000004040e7824 */ /* 0x000fe400078e0211 */
[--C-:B------:R-:W-:Y:S01]  /*1600*/  IMAD R21, R6, 0x4, R19.reuse ;  /* 0x0000000406157824 */ /* 0x100fe200078e0213 */
[----:B------:R-:W-:Y:S01]  /*1610*/  LDS R15, [R15+0x4] ;  /* 0x000004000f0f7984 */ /* 0x000fe20000000800 */
[----:B------:R-:W-:-:S02]  /*1620*/  IMAD R17, R4, 0x4, R19 ;  /* 0x0000000404117824 */ /* 0x000fc400078e0213 */
[--C-:B------:R-:W-:Y:S01]  /*1630*/  IMAD R23, R6, 0x4, R21.reuse ;  /* 0x0000000406177824 */ /* 0x100fe200078e0215 */
[----:B------:R-:W2:Y:S01]  /*1640*/  LDS R14, [R14+0x4] ;  /* 0x000004000e0e7984 */ /* 0x000ea20000000800 */
[----:B------:R-:W-:Y:S02]  /*1650*/  IMAD R18, R4, 0x4, R21 ;  /* 0x0000000404127824 */ /* 0x000fe400078e0215 */
[--C-:B------:R-:W-:Y:S01]  /*1660*/  IMAD R19, R6, 0x4, R23.reuse ;  /* 0x0000000406137824 */ /* 0x100fe200078e0217 */
[----:B------:R-:W-:Y:S01]  /*1670*/  LDS R17, [R17+0x4] ;  /* 0x0000040011117984 */ /* 0x000fe20000000800 */
[C---:B------:R-:W-:Y:S02]  /*1680*/  IMAD R23, R4.reuse, 0x4, R23 ;  /* 0x0000000404177824 */ /* 0x040fe400078e0217 */
[----:B------:R-:W-:Y:S01]  /*1690*/  IMAD R20, R4, 0x4, R19 ;  /* 0x0000000404147824 */ /* 0x000fe200078e0213 */
[----:B------:R-:W3:Y:S01]  /*16a0*/  LDS R18, [R18+0x4] ;  /* 0x0000040012127984 */ /* 0x000ee20000000800 */
[----:B0-----:R-:W-:-:S03]  /*16b0*/  IMAD R11, R6, 0x20, R11 ;  /* 0x00000020060b7824 */ /* 0x001fc600078e020b */
[----:B------:R-:W-:Y:S04]  /*16c0*/  LDS R19, [R23+0x4] ;  /* 0x0000040017137984 */ /* 0x000fe80000000800 */
[----:B------:R-:W0:Y:S01]  /*16d0*/  LDS R20, [R20+0x4] ;  /* 0x0000040014147984 */ /* 0x000e220000000800 */
[----:B-1----:R-:W-:-:S04]  /*16e0*/  IADD3 R12, PT, PT, R13, R12, R7 ;  /* 0x0000000c0d0c7210 */ /* 0x002fc80007ffe007 */
[----:B--2---:R-:W-:-:S04]  /*16f0*/  IADD3 R12, PT, PT, R14, R15, R12 ;  /* 0x0000000f0e0c7210 */ /* 0x004fc80007ffe00c */
[----:B---3--:R-:W-:-:S04]  /*1700*/  IADD3 R12, PT, PT, R18, R17, R12 ;  /* 0x00000011120c7210 */ /* 0x008fc80007ffe00c */
[----:B0-----:R-:W-:Y:S01]  /*1710*/  IADD3 R7, PT, PT, R20, R19, R12 ;  /* 0x0000001314077210 */ /* 0x001fe20007ffe00c */
[----:B------:R-:W-:Y:S06]  /*1720*/  @P2 BRA `(.L_x_40) ;  /* 0xfffffffc00802947 */ /* 0x000fec000383ffff */
[----:B------:R-:W-:-:S07]  /*1730*/  IMAD.MOV.U32 R8, RZ, RZ, R2 ;  /* 0x000000ffff087224 */ /* 0x000fce00078e0002 */
.L_x_39:
[----:B------:R-:W-:-:S13]  /*1740*/  LOP3.LUT P2, RZ, R0, 0xe0, RZ, 0xc0, !PT ;  /* 0x000000e000ff7812 */ /* 0x000fda000784c0ff */
[----:B------:R-:W-:Y:S05]  /*1750*/  @!P2 BRA `(.L_x_38) ;  /* 0x0000000000a4a947 */ /* 0x000fea0003800000 */
[----:B------:R-:W-:Y:S01]  /*1760*/  ISETP.NE.AND P2, PT, R16, RZ, PT ;  /* 0x000000ff1000720c */ /* 0x000fe20003f45270 */
[----:B------:R-:W-:-:S12]  /*1770*/  @!P0 BRA `(.L_x_41) ;  /* 0x0000000000448947 */ /* 0x000fd80003800000 */
[----:B------:R-:W0:Y:S01]  /*1780*/  S2UR UR5, SR_CgaCtaId ;  /* 0x00000000000579c3 */ /* 0x000e220000008800 */
[----:B------:R-:W-:Y:S01]  /*1790*/  UMOV UR4, 0x400 ;  /* 0x0000040000047882 */ /* 0x000fe20000000000 */
[C---:B------:R-:W-:Y:S02]  /*17a0*/  IMAD R9, R8.reuse, R6, R3 ;  /* 0x0000000608097224 */ /* 0x040fe400078e0203 */
[----:B------:R-:W-:Y:S01]  /*17b0*/  VIADD R8, R8, 0x4 ;  /* 0x0000000408087836 */ /* 0x000fe20000000000 */
[----:B0-----:R-:W-:-:S06]  /*17c0*/  ULEA UR4, UR5, UR4, 0x18 ;  /* 0x0000000405047291 */ /* 0x001fcc000f8ec0ff */
[----:B------:R-:W-:-:S05]  /*17d0*/  LEA R9, R9, UR4, 0x2 ;  /* 0x0000000409097c11 */ /* 0x000fca000f8e10ff */
[--C-:B------:R-:W-:Y:S01]  /*17e0*/  IMAD R11, R6, 0x4, R9.reuse ;  /* 0x00000004060b7824 */ /* 0x100fe200078e0209 */
[----:B------:R-:W-:Y:S01]  /*17f0*/  LDS R10, [R9] ;  /* 0x00000000090a7984 */ /* 0x000fe20000000800 */
[----:B------:R-:W-:Y:S02]  /*1800*/  IMAD R14, R4, 0x4, R9 ;  /* 0x00000004040e7824 */ /* 0x000fe400078e0209 */
[--C-:B------:R-:W-:Y:S02]  /*1810*/  IMAD R13, R6, 0x4, R11.reuse ;  /* 0x00000004060d7824 */ /* 0x100fe400078e020b */
[C---:B------:R-:W-:Y:S02]  /*1820*/  IMAD R12, R4.reuse, 0x4, R11 ;  /* 0x00000004040c7824 */ /* 0x040fe400078e020b */
[----:B------:R-:W-:Y:S01]  /*1830*/  IMAD R13, R4, 0x4, R13 ;  /* 0x00000004040d7824 */ /* 0x000fe200078e020d */
[----:B------:R-:W0:Y:S04]  /*1840*/  LDS R11, [R14+0x4] ;  /* 0x000004000e0b7984 */ /* 0x000e280000000800 */
[----:B------:R-:W-:Y:S04]  /*1850*/  LDS R12, [R12+0x4] ;  /* 0x000004000c0c7984 */ /* 0x000fe80000000800 */
[----:B------:R-:W1:Y:S01]  /*1860*/  LDS R13, [R13+0x4] ;  /* 0x000004000d0d7984 */ /* 0x000e620000000800 */
[----:B0-----:R-:W-:-:S04]  /*1870*/  IADD3 R7, PT, PT, R11, R10, R7 ;  /* 0x0000000a0b077210 */ /* 0x001fc80007ffe007 */
[----:B-1----:R-:W-:-:S07]  /*1880*/  IADD3 R7, PT, PT, R13, R12, R7 ;  /* 0x0000000c0d077210 */ /* 0x002fce0007ffe007 */
.L_x_41:
[----:B------:R-:W-:Y:S05]  /*1890*/  @!P2 BRA `(.L_x_38) ;  /* 0x000000000054a947 */ /* 0x000fea0003800000 */
[----:B------:R-:W-:Y:S02]  /*18a0*/  ISETP.NE.AND P2, PT, R16, 0x20, PT ;  /* 0x000000201000780c */ /* 0x000fe40003f45270 */
[----:B------:R-:W-:-:S11]  /*18b0*/  LOP3.LUT P3, RZ, R0, 0x20, RZ, 0xc0, !PT ;  /* 0x0000002000ff7812 */ /* 0x000fd6000786c0ff */
[----:B------:R-:W-:Y:S05]  /*18c0*/  @!P2 BRA `(.L_x_42) ;  /* 0x000000000028a947 */ /* 0x000fea0003800000 */
[----:B------:R-:W0:Y:S01]  /*18d0*/  S2UR UR5, SR_CgaCtaId ;  /* 0x00000000000579c3 */ /* 0x000e220000008800 */
[----:B------:R-:W-:Y:S01]  /*18e0*/  UMOV UR4, 0x400 ;  /* 0x0000040000047882 */ /* 0x000fe20000000000 */
[C---:B------:R-:W-:Y:S02]  /*18f0*/  IMAD R9, R8.reuse, R6, R3 ;  /* 0x0000000608097224 */ /* 0x040fe400078e0203 */
[----:B------:R-:W-:Y:S01]  /*1900*/  VIADD R8, R8, 0x2 ;  /* 0x0000000208087836 */ /* 0x000fe20000000000 */
[----:B0-----:R-:W-:-:S06]  /*1910*/  ULEA UR4, UR5, UR4, 0x18 ;  /* 0x0000000405047291 */ /* 0x001fcc000f8ec0ff */
[----:B------:R-:W-:-:S05]  /*1920*/  LEA R9, R9, UR4, 0x2 ;  /* 0x0000000409097c11 */ /* 0x000fca000f8e10ff */
[----:B------:R-:W-:Y:S01]  /*1930*/  IMAD R11, R4, 0x4, R9 ;  /* 0x00000004040b7824 */ /* 0x000fe200078e0209 */
[----:B------:R-:W-:Y:S05]  /*1940*/  LDS R10, [R9] ;  /* 0x00000000090a7984 */ /* 0x000fea0000000800 */
[----:B------:R-:W0:Y:S02]  /*1950*/  LDS R11, [R11+0x4] ;  /* 0x000004000b0b7984 */ /* 0x000e240000000800 */
[----:B0-----:R-:W-:-:S07]  /*1960*/  IADD3 R7, PT, PT, R11, R10, R7 ;  /* 0x0000000a0b077210 */ /* 0x001fce0007ffe007 */
.L_x_42:
[----:B------:R-:W-:Y:S05]  /*1970*/  @!P3 BRA `(.L_x_38) ;  /* 0x00000000001cb947 */ /* 0x000fea0003800000 */
[----:B------:R-:W0:Y:S01]  /*1980*/  S2UR UR5, SR_CgaCtaId ;  /* 0x00000000000579c3 */ /* 0x000e220000008800 */
[----:B------:R-:W-:Y:S01]  /*1990*/  UMOV UR4, 0x400 ;  /* 0x0000040000047882 */ /* 0x000fe20000000000 */
[----:B------:R-:W-:Y:S01]  /*19a0*/  IMAD R8, R8, R6, R3 ;  /* 0x0000000608087224 */ /* 0x000fe200078e0203 */
[----:B0-----:R-:W-:-:S06]  /*19b0*/  ULEA UR4, UR5, UR4, 0x18 ;  /* 0x0000000405047291 */ /* 0x001fcc000f8ec0ff */
[----:B------:R-:W-:-:S06]  /*19c0*/  LEA R8, R8, UR4, 0x2 ;  /* 0x0000000408087c11 */ /* 0x000fcc000f8e10ff */
[----:B------:R-:W0:Y:S02]  /*19d0*/  LDS R8, [R8] ;  /* 0x0000000008087984 */ /* 0x000e240000000800 */
[----:B0-----:R-:W-:-:S07]  /*19e0*/  IMAD.IADD R7, R7, 0x1, R8 ;  /* 0x0000000107077824 */ /* 0x001fce00078e0208 */
.L_x_38:
[----:B------:R-:W0:Y:S02]  /*19f0*/  LDC.64 R8, c[0x0][0x388] ;  /* 0x0000e200ff087b82 */ /* 0x000e240000000a00 */
[----:B0-----:R-:W-:-:S04]  /*1a00*/  IMAD.WIDE R8, R3, 0x4, R8 ;  /* 0x0000000403087825 */ /* 0x001fc800078e0208 */
[----:B------:R-:W-:Y:S01]  /*1a10*/  IMAD.IADD R3, R0, 0x1, R3 ;  /* 0x0000000100037824 */ /* 0x000fe200078e0203 */
[----:B------:R0:W-:Y:S04]  /*1a20*/  REDG.E.ADD.STRONG.GPU desc[UR6][R8.64], R7 ;  /* 0x000000070800798e */ /* 0x0001e8000c12e106 */
[----:B------:R-:W-:-:S13]  /*1a30*/  ISETP.GT.AND P2, PT, R3, R4, PT ;  /* 0x000000040300720c */ /* 0x000fda0003f44270 */
[----:B0-----:R-:W-:Y:S05]  /*1a40*/  @!P2 BRA `(.L_x_43) ;  /* 0xfffffff80084a947 */ /* 0x001fea000383ffff */
[----:B------:R-:W-:Y:S05]  /*1a50*/  EXIT ;  /* 0x000000000000794d */ /* 0x000fea0003800000 */
.L_x_44:
[----:B------:R-:W-:-:S00]  /*1a60*/  BRA `(.L_x_44) ;  /* 0xfffffffc00fc7947 */ /* 0x000fc0000383ffff */
[----:B------:R-:W-:-:S00]  /*1a70*/  NOP ;  /* 0x0000000000007918 */ /* 0x000fc00000000000 */
        /* <DEDUP_REMOVED lines=8> */
.L_x_45:


//--------------------- .nv.shared._Z22histogram_range_kernelPKcPjjii --------------------------
	.section	.nv.shared._Z22histogram_range_kernelPKcPjjii,"aw",@nobits
	.sectionflags	@""
	.align	16
	.zero		1024


//--------------------- .nv.shared.reserved.0     --------------------------
	.section	.nv.shared.reserved.0,"aw",@nobits
	.weak		__nv_reservedSMEM_offset_0_alias
	.size		__nv_reservedSMEM_offset_0_alias, 0, 64
	.other		__nv_reservedSMEM_offset_0_alias,@"STO_CUDA_RESERVED_SHARED STV_DEFAULT"
__nv_reservedSMEM_offset_0_alias:
	.zero		0
	.zero		64


//--------------------- .nv.constant0._Z22histogram_range_kernelPKcPjjii --------------------------
	.section	.nv.constant0._Z22histogram_range_kernelPKcPjjii,"a",@progbits
	.sectionflags	@""
	.align	4
.nv.constant0._Z22histogram_range_kernelPKcPjjii:
	.zero		924


//--------------------- SYMBOLS --------------------------

	.type		.nv.reservedSmem.offset0,@object
	.size		.nv.reservedSmem.offset0,0x4
	.type		.nv.reservedSmem.cap,@object
	.size		.nv.reservedSmem.cap,0x4
